	.headerflags	@"EF_CUDA_TEXMODE_UNIFIED EF_CUDA_64BIT_ADDRESS EF_CUDA_ACCELERATORS EF_CUDA_SM90 EF_CUDA_VIRTUAL_SM(EF_CUDA_SM90)"
	.elftype	@"ET_EXEC"


//--------------------- .nv.info                  --------------------------
	.section	.nv.info,"",@"SHT_CUDA_INFO"
	.align	4


	//----- nvinfo : EIATTR_REGCOUNT
	.align		4
        /*0000*/ 	.byte	0x04, 0x2f
        /*0002*/ 	.short	(.L_1 - .L_0)
	.align		4
.L_0:
        /*0004*/ 	.word	index@(triton_per_fused_mean_29)
        /*0008*/ 	.word	0x00000018


	//----- nvinfo : EIATTR_MIN_STACK_SIZE
	.align		4
.L_1:
        /*000c*/ 	.byte	0x04, 0x12
        /*000e*/ 	.short	(.L_3 - .L_2)
	.align		4
.L_2:
        /*0010*/ 	.word	index@(triton_per_fused_mean_29)
        /*0014*/ 	.word	0x00000000


	//----- nvinfo : EIATTR_FRAME_SIZE
	.align		4
.L_3:
        /*0018*/ 	.byte	0x04, 0x11
        /*001a*/ 	.short	(.L_5 - .L_4)
	.align		4
.L_4:
        /*001c*/ 	.word	index@(triton_per_fused_mean_29)
        /*0020*/ 	.word	0x00000000


	//----- nvinfo : EIATTR_MIN_STACK_SIZE
	.align		4
.L_5:
        /*0024*/ 	.byte	0x04, 0x12
        /*0026*/ 	.short	(.L_7 - .L_6)
	.align		4
.L_6:
        /*0028*/ 	.word	index@(triton_per_fused_mean_29)
        /*002c*/ 	.word	0x00000000
.L_7:


//--------------------- .nv.info.triton_per_fused_mean_29 --------------------------
	.section	.nv.info.triton_per_fused_mean_29,"",@"SHT_CUDA_INFO"
	.sectionflags	@""
	.align	4


	//----- nvinfo : EIATTR_CUDA_API_VERSION
	.align		4
        /*0000*/ 	.byte	0x04, 0x37
        /*0002*/ 	.short	(.L_9 - .L_8)
.L_8:
        /*0004*/ 	.word	0x0000007c


	//----- nvinfo : EIATTR_KPARAM_INFO
	.align		4
.L_9:
        /*0008*/ 	.byte	0x04, 0x17
        /*000a*/ 	.short	(.L_11 - .L_10)
.L_10:
        /*000c*/ 	.word	0x00000000
        /*0010*/ 	.short	0x0003
        /*0012*/ 	.short	0x0014
        /*0014*/ 	.byte	0x00, 0xf0, 0x11, 0x00


	//----- nvinfo : EIATTR_KPARAM_INFO
	.align		4
.L_11:
        /*0018*/ 	.byte	0x04, 0x17
        /*001a*/ 	.short	(.L_13 - .L_12)
.L_12:
        /*001c*/ 	.word	0x00000000
        /*0020*/ 	.short	0x0002
        /*0022*/ 	.short	0x0010
        /*0024*/ 	.byte	0x00, 0xf0, 0x11, 0x00


	//----- nvinfo : EIATTR_KPARAM_INFO
	.align		4
.L_13:
        /*0028*/ 	.byte	0x04, 0x17
        /*002a*/ 	.short	(.L_15 - .L_14)
.L_14:
        /*002c*/ 	.word	0x00000000
        /*0030*/ 	.short	0x0001
        /*0032*/ 	.short	0x0008
        /*0034*/ 	.byte	0x00, 0xf4, 0x21, 0x00


	//----- nvinfo : EIATTR_KPARAM_INFO
	.align		4
.L_15:
        /*0038*/ 	.byte	0x04, 0x17
        /*003a*/ 	.short	(.L_17 - .L_16)
.L_16:
        /*003c*/ 	.word	0x00000000
        /*0040*/ 	.short	0x0000
        /*0042*/ 	.short	0x0000
        /*0044*/ 	.byte	0x00, 0xf4, 0x21, 0x00


	//----- nvinfo : EIATTR_SPARSE_MMA_MASK
	.align		4
.L_17:
        /*0048*/ 	.byte	0x03, 0x50
        /*004a*/ 	.short	0x0000


	//----- nvinfo : EIATTR_MAXREG_COUNT
	.align		4
        /*004c*/ 	.byte	0x03, 0x1b
        /*004e*/ 	.short	0x00ff


	//----- nvinfo : EIATTR_COOP_GROUP_MASK_REGIDS
	.align		4
        /*0050*/ 	.byte	0x04, 0x29
        /*0052*/ 	.short	(.L_19 - .L_18)


	//   ....[0]....
.L_18:
        /*0054*/ 	.word	0xffffffff


	//   ....[1]....
        /*0058*/ 	.word	0xffffffff


	//   ....[2]....
        /*005c*/ 	.word	0xffffffff


	//   ....[3]....
        /*0060*/ 	.word	0xffffffff


	//   ....[4]....
        /*0064*/ 	.word	0xffffffff


	//   ....[5]....
        /*0068*/ 	.word	0xffffffff


	//   ....[6]....
        /*006c*/ 	.word	0xffffffff


	//   ....[7]....
        /*0070*/ 	.word	0xffffffff


	//   ....[8]....
        /*0074*/ 	.word	0xffffffff


	//   ....[9]....
        /*0078*/ 	.word	0xffffffff


	//   ....[10]....
        /*007c*/ 	.word	0xffffffff


	//   ....[11]....
        /*0080*/ 	.word	0xffffffff


	//----- nvinfo : EIATTR_COOP_GROUP_INSTR_OFFSETS
	.align		4
.L_19:
        /*0084*/ 	.byte	0x04, 0x28
        /*0086*/ 	.short	(.L_21 - .L_20)


	//   ....[0]....
.L_20:
        /*0088*/ 	.word	0x000003c0


	//   ....[1]....
        /*008c*/ 	.word	0x000003d0


	//   ....[2]....
        /*0090*/ 	.word	0x000003e0


	//   ....[3]....
        /*0094*/ 	.word	0x000003f0


	//   ....[4]....
        /*0098*/ 	.word	0x00000440


	//   ....[5]....
        /*009c*/ 	.word	0x00000450


	//   ....[6]....
        /*00a0*/ 	.word	0x00000460


	//   ....[7]....
        /*00a4*/ 	.word	0x00000470


	//   ....[8]....
        /*00a8*/ 	.word	0x000004c0


	//   ....[9]....
        /*00ac*/ 	.word	0x000004d0


	//   ....[10]....
        /*00b0*/ 	.word	0x000004e0


	//   ....[11]....
        /*00b4*/ 	.word	0x000004f0


	//----- nvinfo : EIATTR_EXIT_INSTR_OFFSETS
	.align		4
.L_21:
        /*00b8*/ 	.byte	0x04, 0x1c
        /*00ba*/ 	.short	(.L_23 - .L_22)


	//   ....[0]....
.L_22:
        /*00bc*/ 	.word	0x000006d0


	//   ....[1]....
        /*00c0*/ 	.word	0x00000700


	//----- nvinfo : EIATTR_REQNTID
	.align		4
.L_23:
        /*00c4*/ 	.byte	0x04, 0x10
        /*00c6*/ 	.short	(.L_25 - .L_24)
.L_24:
        /*00c8*/ 	.word	0x00000100
        /*00cc*/ 	.word	0x00000001
        /*00d0*/ 	.word	0x00000001


	//----- nvinfo : EIATTR_CBANK_PARAM_SIZE
	.align		4
.L_25:
        /*00d4*/ 	.byte	0x03, 0x19
        /*00d6*/ 	.short	0x0018


	//----- nvinfo : EIATTR_PARAM_CBANK
	.align		4
        /*00d8*/ 	.byte	0x04, 0x0a
        /*00da*/ 	.short	(.L_27 - .L_26)
	.align		4
.L_26:
        /*00dc*/ 	.word	index@(.nv.constant0.triton_per_fused_mean_29)
        /*00e0*/ 	.short	0x0210
        /*00e2*/ 	.short	0x0018


	//----- nvinfo : EIATTR_SW_WAR
	.align		4
.L_27:
        /*00e4*/ 	.byte	0x04, 0x36
        /*00e6*/ 	.short	(.L_29 - .L_28)
.L_28:
        /*00e8*/ 	.word	0x00000008
.L_29:


//--------------------- .nv.callgraph             --------------------------
	.section	.nv.callgraph,"",@"SHT_CUDA_CALLGRAPH"
	.align	4
	.sectionentsize	8
	.align		4
        /*0000*/ 	.word	0x00000000
	.align		4
        /*0004*/ 	.word	0xffffffff
	.align		4
        /*0008*/ 	.word	0x00000000
	.align		4
        /*000c*/ 	.word	0xfffffffe
	.align		4
        /*0010*/ 	.word	0x00000000
	.align		4
        /*0014*/ 	.word	0xfffffffd
	.align		4
        /*0018*/ 	.word	0x00000000
	.align		4
        /*001c*/ 	.word	0xfffffffc


//--------------------- .text.triton_per_fused_mean_29 --------------------------
	.section	.text.triton_per_fused_mean_29,"ax",@progbits
	.sectionflags	@"SHF_BARRIERS=1"
	.align	128
        .global         triton_per_fused_mean_29
        .type           triton_per_fused_mean_29,@function
        .size           triton_per_fused_mean_29,(.L_x_1 - triton_per_fused_mean_29)
        .other          triton_per_fused_mean_29,@"STO_CUDA_ENTRY STV_DEFAULT"
triton_per_fused_mean_29:
.text.triton_per_fused_mean_29:
[----:B------:R-:W0:Y:S02]  /*0000*/  LDC R1, c[0x0][0x28] ;  /* 0x00000a00ff017b82 */ /* 0x000e240000000800 */
[----:B------:R-:W1:Y:S01]  /*0010*/  S2R R0, SR_CTAID.X ;  /* 0x0000000000007919 */ /* 0x000e620000002500 */
[----:B------:R-:W-:Y:S01]  /*0020*/  IMAD.MOV.U32 R6, RZ, RZ, RZ ;  /* 0x000000ffff067224 */ /* 0x000fe200078e00ff */
[----:B------:R-:W2:Y:S01]  /*0030*/  LDC.64 R4, c[0x0][0x218] ;  /* 0x00008600ff047b82 */ /* 0x000ea20000000a00 */
[----:B------:R-:W-:Y:S01]  /*0040*/  ULDC.64 UR6, c[0x0][0x208] ;  /* 0x0000820000067ab9 */ /* 0x000fe20000000a00 */
[----:B------:R-:W3:Y:S01]  /*0050*/  S2R R3, SR_TID.X ;  /* 0x0000000000037919 */ /* 0x000ee20000002100 */
[----:B-1----:R-:W-:Y:S02]  /*0060*/  IMAD.SHL.U32 R0, R0, 0x80, RZ ;  /* 0x0000008000007824 */ /* 0x002fe400078e00ff */
[----:B---3--:R-:W-:Y:S01]  /*0070*/  IMAD.SHL.U32 R15, R3, 0x4, RZ ;  /* 0x00000004030f7824 */ /* 0x008fe200078e00ff */
[----:B------:R-:W-:-:S04]  /*0080*/  SHF.R.U32.HI R18, RZ, 0x5, R3 ;  /* 0x00000005ff127819 */ /* 0x000fc80000011603 */
[----:B------:R-:W-:Y:S02]  /*0090*/  LOP3.LUT R7, R0, 0x7c, R15, 0xf8, !PT ;  /* 0x0000007c00077812 */ /* 0x000fe400078ef80f */
[----:B------:R-:W-:Y:S02]  /*00a0*/  SGXT.U32 R18, R18, 0x3 ;  /* 0x000000031212781a */ /* 0x000fe40000000000 */
[C---:B------:R-:W-:Y:S01]  /*00b0*/  ISETP.GE.AND P0, PT, R7.reuse, 0x1e0, PT ;  /* 0x000001e00700780c */ /* 0x040fe20003f06270 */
[----:B------:R-:W-:-:S05]  /*00c0*/  IMAD.HI R6, R7, -0x77777777, R6 ;  /* 0x8888888907067827 */ /* 0x000fca00078e0206 */
[----:B------:R-:W-:-:S04]  /*00d0*/  SHF.R.U32.HI R9, RZ, 0x1f, R6 ;  /* 0x0000001fff097819 */ /* 0x000fc80000011606 */
[----:B------:R-:W-:-:S05]  /*00e0*/  LEA.HI.SX32 R9, R6, R9, 0x1a ;  /* 0x0000000906097211 */ /* 0x000fca00078fd2ff */
[----:B------:R-:W-:-:S04]  /*00f0*/  IMAD R11, R9, -0x78, R7 ;  /* 0xffffff88090b7824 */ /* 0x000fc800078e0207 */
[----:B------:R-:W-:Y:S01]  /*0100*/  IMAD R6, R18, 0x78, R11 ;  /* 0x0000007812067824 */ /* 0x000fe200078e020b */
[----:B------:R-:W-:-:S03]  /*0110*/  CS2R R10, SRZ ;  /* 0x00000000000a7805 */ /* 0x000fc6000001ff00 */
[----:B------:R-:W-:Y:S01]  /*0120*/  IMAD R9, R9, 0x780, R6 ;  /* 0x0000078009097824 */ /* 0x000fe200078e0206 */
[----:B------:R-:W-:-:S03]  /*0130*/  CS2R R6, SRZ ;  /* 0x0000000000067805 */ /* 0x000fc6000001ff00 */
[C---:B------:R-:W-:Y:S02]  /*0140*/  VIADD R21, R9.reuse, 0x3c0 ;  /* 0x000003c009157836 */ /* 0x040fe40000000000 */
[----:B--2---:R-:W-:Y:S01]  /*0150*/  IMAD.WIDE R12, R9, 0x4, R4 ;  /* 0x00000004090c7825 */ /* 0x004fe200078e0204 */
[----:B------:R-:W-:-:S03]  /*0160*/  CS2R R8, SRZ ;  /* 0x0000000000087805 */ /* 0x000fc6000001ff00 */
[----:B------:R-:W-:Y:S01]  /*0170*/  IMAD.WIDE R20, R21, 0x4, R4 ;  /* 0x0000000415147825 */ /* 0x000fe200078e0204 */
[----:B------:R-:W-:-:S04]  /*0180*/  CS2R R4, SRZ ;  /* 0x0000000000047805 */ /* 0x000fc8000001ff00 */
[----:B------:R-:W2:Y:S04]  /*0190*/  @!P0 LDG.E.128 R8, desc[UR6][R20.64] ;  /* 0x0000000614088981 */ /* 0x000ea8000c1e1d00 */
[----:B------:R-:W3:Y:S01]  /*01a0*/  @!P0 LDG.E.128 R4, desc[UR6][R12.64] ;  /* 0x000000060c048981 */ /* 0x000ee2000c1e1d00 */
[----:B------:R-:W1:Y:S01]  /*01b0*/  S2UR UR5, SR_CgaCtaId ;  /* 0x00000000000579c3 */ /* 0x000e620000008800 */
[----:B------:R-:W-:Y:S01]  /*01c0*/  UMOV UR4, 0x400 ;  /* 0x0000040000047882 */ /* 0x000fe20000000000 */
[----:B------:R-:W-:Y:S01]  /*01d0*/  IMAD.SHL.U32 R18, R18, 0x4, RZ ;  /* 0x0000000412127824 */ /* 0x000fe200078e00ff */
[----:B------:R-:W-:Y:S01]  /*01e0*/  ISETP.GE.AND P1, PT, R3, 0x400, PT ;  /* 0x000004000300780c */ /* 0x000fe20003f26270 */
[----:B-1----:R-:W-:Y:S01]  /*01f0*/  UPRMT UR4, UR5, 0x654, UR4 ;  /* 0x0000065405047896 */ /* 0x002fe20008000004 */
[----:B--2---:R-:W-:-:S02]  /*0200*/  SEL R9, R9, RZ, !P0 ;  /* 0x000000ff09097207 */ /* 0x004fc40004000000 */
[----:B---3--:R-:W-:Y:S02]  /*0210*/  SEL R19, R4, RZ, !P0 ;  /* 0x000000ff04137207 */ /* 0x008fe40004000000 */
[----:B------:R-:W-:Y:S02]  /*0220*/  SEL R4, R5, RZ, !P0 ;  /* 0x000000ff05047207 */ /* 0x000fe40004000000 */
[----:B------:R-:W-:Y:S02]  /*0230*/  SEL R10, R10, RZ, !P0 ;  /* 0x000000ff0a0a7207 */ /* 0x000fe40004000000 */
[----:B------:R-:W-:Y:S01]  /*0240*/  SEL R5, R6, RZ, !P0 ;  /* 0x000000ff06057207 */ /* 0x000fe20004000000 */
[----:B------:R-:W-:Y:S01]  /*0250*/  FADD R9, R4, R9 ;  /* 0x0000000904097221 */ /* 0x000fe20000000000 */
[----:B------:R-:W-:Y:S02]  /*0260*/  SEL R8, R8, RZ, !P0 ;  /* 0x000000ff08087207 */ /* 0x000fe40004000000 */
[----:B------:R-:W-:-:S02]  /*0270*/  SEL R11, R11, RZ, !P0 ;  /* 0x000000ff0b0b7207 */ /* 0x000fc40004000000 */
[----:B------:R-:W-:Y:S02]  /*0280*/  SEL R6, R7, RZ, !P0 ;  /* 0x000000ff07067207 */ /* 0x000fe40004000000 */
[----:B------:R-:W-:Y:S01]  /*0290*/  LOP3.LUT R4, R15, 0x7c, RZ, 0xc0, !PT ;  /* 0x0000007c0f047812 */ /* 0x000fe200078ec0ff */
[----:B------:R-:W-:Y:S01]  /*02a0*/  FADD R10, R5, R10 ;  /* 0x0000000a050a7221 */ /* 0x000fe20000000000 */
[----:B------:R-:W-:Y:S01]  /*02b0*/  FADD R8, R19, R8 ;  /* 0x0000000813087221 */ /* 0x000fe20000000000 */
[----:B------:R-:W-:Y:S02]  /*02c0*/  FADD R11, R6, R11 ;  /* 0x0000000b060b7221 */ /* 0x000fe40000000000 */
[----:B------:R-:W-:Y:S01]  /*02d0*/  IMAD.SHL.U32 R5, R4, 0x20, RZ ;  /* 0x0000002004057824 */ /* 0x000fe200078e00ff */
[----:B------:R-:W-:Y:S02]  /*02e0*/  SEL R9, R9, RZ, !P0 ;  /* 0x000000ff09097207 */ /* 0x000fe40004000000 */
[----:B------:R-:W-:-:S02]  /*02f0*/  SEL R7, R8, RZ, !P0 ;  /* 0x000000ff08077207 */ /* 0x000fc40004000000 */
[----:B------:R-:W-:Y:S02]  /*0300*/  LOP3.LUT R18, R5, R18, RZ, 0xfc, !PT ;  /* 0x0000001205127212 */ /* 0x000fe400078efcff */
[----:B------:R-:W-:Y:S02]  /*0310*/  SEL R13, R10, RZ, !P0 ;  /* 0x000000ff0a0d7207 */ /* 0x000fe40004000000 */
[----:B------:R-:W-:Y:S01]  /*0320*/  SEL R11, R11, RZ, !P0 ;  /* 0x000000ff0b0b7207 */ /* 0x000fe20004000000 */
[----:B------:R-:W-:Y:S04]  /*0330*/  STS [R18+UR4], R7 ;  /* 0x0000000712007988 */ /* 0x000fe80008000804 */
[----:B------:R-:W-:Y:S04]  /*0340*/  STS [R18+UR4+0x20], R9 ;  /* 0x0000200912007988 */ /* 0x000fe80008000804 */
[----:B------:R-:W-:Y:S04]  /*0350*/  STS [R18+UR4+0x40], R13 ;  /* 0x0000400d12007988 */ /* 0x000fe80008000804 */
[----:B------:R-:W-:Y:S01]  /*0360*/  STS [R18+UR4+0x60], R11 ;  /* 0x0000600b12007988 */ /* 0x000fe20008000804 */
[----:B------:R-:W-:Y:S06]  /*0370*/  BAR.SYNC.DEFER_BLOCKING 0x0 ;  /* 0x0000000000007b1d */ /* 0x000fec0000010000 */
[----:B------:R-:W1:Y:S04]  /*0380*/  @!P1 LDS R16, [R15+UR4] ;  /* 0x000000040f109984 */ /* 0x000e680008000800 */
[----:B------:R-:W2:Y:S04]  /*0390*/  @!P1 LDS R2, [R15+UR4+0x400] ;  /* 0x000400040f029984 */ /* 0x000ea80008000800 */
[----:B------:R-:W3:Y:S04]  /*03a0*/  @!P1 LDS R14, [R15+UR4+0x800] ;  /* 0x000800040f0e9984 */ /* 0x000ee80008000800 */
[----:B------:R-:W4:Y:S04]  /*03b0*/  @!P1 LDS R17, [R15+UR4+0xc00] ;  /* 0x000c00040f119984 */ /* 0x000f280008000800 */
[----:B-1----:R-:W1:Y:S04]  /*03c0*/  SHFL.BFLY PT, R19, R16, 0x4, 0x1f ;  /* 0x0c801f0010137f89 */ /* 0x002e6800000e0000 */
[----:B--2---:R-:W2:Y:S04]  /*03d0*/  SHFL.BFLY PT, R21, R2, 0x4, 0x1f ;  /* 0x0c801f0002157f89 */ /* 0x004ea800000e0000 */
[----:B---3--:R-:W3:Y:S04]  /*03e0*/  SHFL.BFLY PT, R7, R14, 0x4, 0x1f ;  /* 0x0c801f000e077f89 */ /* 0x008ee800000e0000 */
[----:B----4-:R-:W4:Y:S01]  /*03f0*/  SHFL.BFLY PT, R6, R17, 0x4, 0x1f ;  /* 0x0c801f0011067f89 */ /* 0x010f2200000e0000 */
[----:B-1----:R-:W-:Y:S01]  /*0400*/  FADD R19, R16, R19 ;  /* 0x0000001310137221 */ /* 0x002fe20000000000 */
[----:B--2---:R-:W-:Y:S01]  /*0410*/  FADD R21, R2, R21 ;  /* 0x0000001502157221 */ /* 0x004fe20000000000 */
[----:B---3--:R-:W-:Y:S01]  /*0420*/  FADD R10, R14, R7 ;  /* 0x000000070e0a7221 */ /* 0x008fe20000000000 */
[----:B----4-:R-:W-:-:S03]  /*0430*/  FADD R12, R17, R6 ;  /* 0x00000006110c7221 */ /* 0x010fc60000000000 */
[----:B------:R-:W1:Y:S04]  /*0440*/  SHFL.BFLY PT, R8, R21, 0x2, 0x1f ;  /* 0x0c401f0015087f89 */ /* 0x000e6800000e0000 */
[----:B------:R-:W2:Y:S04]  /*0450*/  SHFL.BFLY PT, R6, R19, 0x2, 0x1f ;  /* 0x0c401f0013067f89 */ /* 0x000ea800000e0000 */
[----:B------:R-:W3:Y:S04]  /*0460*/  SHFL.BFLY PT, R7, R10, 0x2, 0x1f ;  /* 0x0c401f000a077f89 */ /* 0x000ee800000e0000 */
[----:B------:R-:W4:Y:S01]  /*0470*/  SHFL.BFLY PT, R9, R12, 0x2, 0x1f ;  /* 0x0c401f000c097f89 */ /* 0x000f2200000e0000 */
        /* <DEDUP_REMOVED lines=8> */
[----:B------:R-:W-:-:S04]  /*0500*/  LOP3.LUT P0, RZ, R3, 0x7, RZ, 0xc0, !PT ;  /* 0x0000000703ff7812 */ /* 0x000fc8000780c0ff */
[----:B------:R-:W-:Y:S01]  /*0510*/  ISETP.LT.AND P0, PT, R3, 0x400, !P0 ;  /* 0x000004000300780c */ /* 0x000fe20004701270 */
[----:B-1----:R-:W-:Y:S01]  /*0520*/  FADD R12, R6, R7 ;  /* 0x00000007060c7221 */ /* 0x002fe20000000000 */
[----:B--2---:R-:W-:Y:S01]  /*0530*/  FADD R14, R8, R9 ;  /* 0x00000009080e7221 */ /* 0x004fe20000000000 */
[----:B---3--:R-:W-:Y:S01]  /*0540*/  FADD R16, R2, R11 ;  /* 0x0000000b02107221 */ /* 0x008fe20000000000 */
[----:B----4-:R-:W-:-:S09]  /*0550*/  FADD R18, R13, R18 ;  /* 0x000000120d127221 */ /* 0x010fd20000000000 */
[----:B------:R1:W-:Y:S04]  /*0560*/  @P0 STS [R15+UR4], R12 ;  /* 0x0000000c0f000988 */ /* 0x0003e80008000804 */
[----:B------:R-:W-:Y:S04]  /*0570*/  @P0 STS [R15+UR4+0x400], R14 ;  /* 0x0004000e0f000988 */ /* 0x000fe80008000804 */
[----:B------:R-:W-:Y:S04]  /*0580*/  @P0 STS [R15+UR4+0x800], R16 ;  /* 0x000800100f000988 */ /* 0x000fe80008000804 */
[----:B------:R-:W-:Y:S01]  /*0590*/  @P0 STS [R15+UR4+0xc00], R18 ;  /* 0x000c00120f000988 */ /* 0x000fe20008000804 */
[----:B------:R-:W-:Y:S06]  /*05a0*/  BAR.SYNC.DEFER_BLOCKING 0x0 ;  /* 0x0000000000007b1d */ /* 0x000fec0000010000 */
[----:B------:R-:W-:Y:S04]  /*05b0*/  LDS R8, [R5+UR4] ;  /* 0x0000000405087984 */ /* 0x000fe80008000800 */
[----:B------:R-:W-:Y:S04]  /*05c0*/  LDS R9, [R5+UR4+0x20] ;  /* 0x0000200405097984 */ /* 0x000fe80008000800 */
[----:B------:R-:W-:Y:S04]  /*05d0*/  LDS R10, [R5+UR4+0x40] ;  /* 0x00004004050a7984 */ /* 0x000fe80008000800 */
[----:B------:R-:W2:Y:S01]  /*05e0*/  LDS R11, [R5+UR4+0x60] ;  /* 0x00006004050b7984 */ /* 0x000ea20008000800 */
[----:B------:R-:W-:-:S04]  /*05f0*/  VIADD R7, R5, UR4 ;  /* 0x0000000405077c36 */ /* 0x000fc80008000000 */
[----:B------:R-:W-:Y:S01]  /*0600*/  IMAD R4, R4, -0x1c, R7 ;  /* 0xffffffe404047824 */ /* 0x000fe200078e0207 */
[----:B------:R-:W-:Y:S01]  /*0610*/  BAR.SYNC.DEFER_BLOCKING 0x0 ;  /* 0x0000000000007b1d */ /* 0x000fe20000010000 */
[----:B------:R-:W-:-:S04]  /*0620*/  LOP3.LUT R2, R3, 0x7f, RZ, 0xc0, !PT ;  /* 0x0000007f03027812 */ /* 0x000fc800078ec0ff */
[----:B-1----:R-:W-:-:S03]  /*0630*/  LEA R12, R2, UR4, 0x2 ;  /* 0x00000004020c7c11 */ /* 0x002fc6000f8e10ff */
[----:B------:R-:W1:Y:S01]  /*0640*/  LDC.64 R6, c[0x0][0x210] ;  /* 0x00008400ff067b82 */ /* 0x000e620000000a00 */
[----:B--2---:R2:W-:Y:S07]  /*0650*/  STS.128 [R4], R8 ;  /* 0x0000000804007388 */ /* 0x0045ee0000000c00 */
[----:B------:R-:W-:Y:S01]  /*0660*/  BAR.SYNC.DEFER_BLOCKING 0x0 ;  /* 0x0000000000007b1d */ /* 0x000fe20000010000 */
[----:B------:R-:W-:Y:S02]  /*0670*/  LOP3.LUT P0, RZ, R3, 0x80, RZ, 0xc0, !PT ;  /* 0x0000008003ff7812 */ /* 0x000fe4000780c0ff */
[----:B------:R-:W-:-:S04]  /*0680*/  LOP3.LUT R3, R0, 0x7f, R3, 0xf8, !PT ;  /* 0x0000007f00037812 */ /* 0x000fc800078ef803 */
[C---:B------:R-:W-:Y:S01]  /*0690*/  ISETP.LT.AND P0, PT, R3.reuse, 0x1e0, !P0 ;  /* 0x000001e00300780c */ /* 0x040fe20004701270 */
[----:B------:R-:W3:Y:S01]  /*06a0*/  LDS R12, [R12] ;  /* 0x000000000c0c7984 */ /* 0x000ee20000000800 */
[----:B-1----:R-:W-:Y:S01]  /*06b0*/  IMAD.WIDE R2, R3, 0x4, R6 ;  /* 0x0000000403027825 */ /* 0x002fe200078e0206 */
[----:B------:R-:W-:Y:S10]  /*06c0*/  BAR.SYNC.DEFER_BLOCKING 0x0 ;  /* 0x0000000000007b1d */ /* 0x000ff40000010000 */
[----:B--2---:R-:W-:Y:S05]  /*06d0*/  @!P0 EXIT ;  /* 0x000000000000894d */ /* 0x004fea0003800000 */
[----:B---3--:R-:W-:-:S05]  /*06e0*/  FMUL R5, R12, 0.0625 ;  /* 0x3d8000000c057820 */ /* 0x008fca0000400000 */
[----:B------:R-:W-:Y:S01]  /*06f0*/  STG.E desc[UR6][R2.64], R5 ;  /* 0x0000000502007986 */ /* 0x000fe2000c101906 */
[----:B------:R-:W-:Y:S05]  /*0700*/  EXIT ;  /* 0x000000000000794d */ /* 0x000fea0003800000 */
.L_x_0:
[----:B------:R-:W-:-:S00]  /*0710*/  BRA `(.L_x_0) ;  /* 0xfffffffc00fc7947 */ /* 0x000fc0000383ffff */
[----:B------:R-:W-:-:S00]  /*0720*/  NOP ;  /* 0x0000000000007918 */ /* 0x000fc00000000000 */
        /* <DEDUP_REMOVED lines=13> */
.L_x_1:


//--------------------- .nv.shared.triton_per_fused_mean_29 --------------------------
	.section	.nv.shared.triton_per_fused_mean_29,"aw",@nobits
	.sectionflags	@""
	.align	16
	.zero		1024


//--------------------- .nv.constant0.triton_per_fused_mean_29 --------------------------
	.section	.nv.constant0.triton_per_fused_mean_29,"a",@progbits
	.sectionflags	@""
	.align	4
.nv.constant0.triton_per_fused_mean_29:
	.zero		552
